	.headerflags	@"EF_CUDA_TEXMODE_UNIFIED EF_CUDA_64BIT_ADDRESS EF_CUDA_ACCELERATORS EF_CUDA_SM90 EF_CUDA_VIRTUAL_SM(EF_CUDA_SM90)"
	.elftype	@"ET_EXEC"


//--------------------- .nv.info                  --------------------------
	.section	.nv.info,"",@"SHT_CUDA_INFO"
	.align	4


	//----- nvinfo : EIATTR_REGCOUNT
	.align		4
        /*0000*/ 	.byte	0x04, 0x2f
        /*0002*/ 	.short	(.L_1 - .L_0)
	.align		4
.L_0:
        /*0004*/ 	.word	index@(triton_poi_fused_max_2)
        /*0008*/ 	.word	0x00000016


	//----- nvinfo : EIATTR_MIN_STACK_SIZE
	.align		4
.L_1:
        /*000c*/ 	.byte	0x04, 0x12
        /*000e*/ 	.short	(.L_3 - .L_2)
	.align		4
.L_2:
        /*0010*/ 	.word	index@(triton_poi_fused_max_2)
        /*0014*/ 	.word	0x00000000


	//----- nvinfo : EIATTR_FRAME_SIZE
	.align		4
.L_3:
        /*0018*/ 	.byte	0x04, 0x11
        /*001a*/ 	.short	(.L_5 - .L_4)
	.align		4
.L_4:
        /*001c*/ 	.word	index@(triton_poi_fused_max_2)
        /*0020*/ 	.word	0x00000000


	//----- nvinfo : EIATTR_MIN_STACK_SIZE
	.align		4
.L_5:
        /*0024*/ 	.byte	0x04, 0x12
        /*0026*/ 	.short	(.L_7 - .L_6)
	.align		4
.L_6:
        /*0028*/ 	.word	index@(triton_poi_fused_max_2)
        /*002c*/ 	.word	0x00000000
.L_7:


//--------------------- .nv.info.triton_poi_fused_max_2 --------------------------
	.section	.nv.info.triton_poi_fused_max_2,"",@"SHT_CUDA_INFO"
	.sectionflags	@""
	.align	4


	//----- nvinfo : EIATTR_CUDA_API_VERSION
	.align		4
        /*0000*/ 	.byte	0x04, 0x37
        /*0002*/ 	.short	(.L_9 - .L_8)
.L_8:
        /*0004*/ 	.word	0x0000007c


	//----- nvinfo : EIATTR_KPARAM_INFO
	.align		4
.L_9:
        /*0008*/ 	.byte	0x04, 0x17
        /*000a*/ 	.short	(.L_11 - .L_10)
.L_10:
        /*000c*/ 	.word	0x00000000
        /*0010*/ 	.short	0x0003
        /*0012*/ 	.short	0x0018
        /*0014*/ 	.byte	0x00, 0xf0, 0x11, 0x00


	//----- nvinfo : EIATTR_KPARAM_INFO
	.align		4
.L_11:
        /*0018*/ 	.byte	0x04, 0x17
        /*001a*/ 	.short	(.L_13 - .L_12)
.L_12:
        /*001c*/ 	.word	0x00000000
        /*0020*/ 	.short	0x0002
        /*0022*/ 	.short	0x0010
        /*0024*/ 	.byte	0x00, 0xf4, 0x21, 0x00


	//----- nvinfo : EIATTR_KPARAM_INFO
	.align		4
.L_13:
        /*0028*/ 	.byte	0x04, 0x17
        /*002a*/ 	.short	(.L_15 - .L_14)
.L_14:
        /*002c*/ 	.word	0x00000000
        /*0030*/ 	.short	0x0001
        /*0032*/ 	.short	0x0008
        /*0034*/ 	.byte	0x00, 0xf4, 0x21, 0x00


	//----- nvinfo : EIATTR_KPARAM_INFO
	.align		4
.L_15:
        /*0038*/ 	.byte	0x04, 0x17
        /*003a*/ 	.short	(.L_17 - .L_16)
.L_16:
        /*003c*/ 	.word	0x00000000
        /*0040*/ 	.short	0x0000
        /*0042*/ 	.short	0x0000
        /*0044*/ 	.byte	0x00, 0xf4, 0x21, 0x00


	//----- nvinfo : EIATTR_SPARSE_MMA_MASK
	.align		4
.L_17:
        /*0048*/ 	.byte	0x03, 0x50
        /*004a*/ 	.short	0x0000


	//----- nvinfo : EIATTR_MAXREG_COUNT
	.align		4
        /*004c*/ 	.byte	0x03, 0x1b
        /*004e*/ 	.short	0x00ff


	//----- nvinfo : EIATTR_EXIT_INSTR_OFFSETS
	.align		4
        /*0050*/ 	.byte	0x04, 0x1c
        /*0052*/ 	.short	(.L_19 - .L_18)


	//   ....[0]....
.L_18:
        /*0054*/ 	.word	0x000002c0


	//   ....[1]....
        /*0058*/ 	.word	0x000002f0


	//----- nvinfo : EIATTR_REQNTID
	.align		4
.L_19:
        /*005c*/ 	.byte	0x04, 0x10
        /*005e*/ 	.short	(.L_21 - .L_20)
.L_20:
        /*0060*/ 	.word	0x00000020
        /*0064*/ 	.word	0x00000001
        /*0068*/ 	.word	0x00000001


	//----- nvinfo : EIATTR_CBANK_PARAM_SIZE
	.align		4
.L_21:
        /*006c*/ 	.byte	0x03, 0x19
        /*006e*/ 	.short	0x001c


	//----- nvinfo : EIATTR_PARAM_CBANK
	.align		4
        /*0070*/ 	.byte	0x04, 0x0a
        /*0072*/ 	.short	(.L_23 - .L_22)
	.align		4
.L_22:
        /*0074*/ 	.word	index@(.nv.constant0.triton_poi_fused_max_2)
        /*0078*/ 	.short	0x0210
        /*007a*/ 	.short	0x001c


	//----- nvinfo : EIATTR_SW_WAR
	.align		4
.L_23:
        /*007c*/ 	.byte	0x04, 0x36
        /*007e*/ 	.short	(.L_25 - .L_24)
.L_24:
        /*0080*/ 	.word	0x00000008
.L_25:


//--------------------- .nv.callgraph             --------------------------
	.section	.nv.callgraph,"",@"SHT_CUDA_CALLGRAPH"
	.align	4
	.sectionentsize	8
	.align		4
        /*0000*/ 	.word	0x00000000
	.align		4
        /*0004*/ 	.word	0xffffffff
	.align		4
        /*0008*/ 	.word	0x00000000
	.align		4
        /*000c*/ 	.word	0xfffffffe
	.align		4
        /*0010*/ 	.word	0x00000000
	.align		4
        /*0014*/ 	.word	0xfffffffd
	.align		4
        /*0018*/ 	.word	0x00000000
	.align		4
        /*001c*/ 	.word	0xfffffffc


//--------------------- .text.triton_poi_fused_max_2 --------------------------
	.section	.text.triton_poi_fused_max_2,"ax",@progbits
	.align	128
        .global         triton_poi_fused_max_2
        .type           triton_poi_fused_max_2,@function
        .size           triton_poi_fused_max_2,(.L_x_1 - triton_poi_fused_max_2)
        .other          triton_poi_fused_max_2,@"STO_CUDA_ENTRY STV_DEFAULT"
triton_poi_fused_max_2:
.text.triton_poi_fused_max_2:
[----:B------:R-:W0:Y:S02]  /*0000*/  LDC R1, c[0x0][0x28] ;  /* 0x00000a00ff017b82 */ /* 0x000e240000000800 */
[----:B------:R-:W1:Y:S01]  /*0010*/  S2R R14, SR_TID.X ;  /* 0x00000000000e7919 */ /* 0x000e620000002100 */
[----:B------:R-:W2:Y:S01]  /*0020*/  LDC.64 R6, c[0x0][0x210] ;  /* 0x00008400ff067b82 */ /* 0x000ea20000000a00 */
[----:B------:R-:W-:Y:S01]  /*0030*/  IMAD.MOV.U32 R15, RZ, RZ, RZ ;  /* 0x000000ffff0f7224 */ /* 0x000fe200078e00ff */
[----:B------:R-:W-:Y:S01]  /*0040*/  ULDC.64 UR4, c[0x0][0x208] ;  /* 0x0000820000047ab9 */ /* 0x000fe20000000a00 */
[----:B------:R-:W3:Y:S01]  /*0050*/  S2R R13, SR_CTAID.X ;  /* 0x00000000000d7919 */ /* 0x000ee20000002500 */
[----:B------:R-:W-:-:S04]  /*0060*/  IMAD.MOV.U32 R12, RZ, RZ, RZ ;  /* 0x000000ffff0c7224 */ /* 0x000fc800078e00ff */
[----:B------:R-:W4:Y:S01]  /*0070*/  LDC.64 R10, c[0x0][0x220] ;  /* 0x00008800ff0a7b82 */ /* 0x000f220000000a00 */
[----:B-1----:R-:W-:-:S05]  /*0080*/  LOP3.LUT R0, R14, 0xf, RZ, 0xc0, !PT ;  /* 0x0000000f0e007812 */ /* 0x002fca00078ec0ff */
[----:B---3--:R-:W-:Y:S02]  /*0090*/  IMAD R13, R13, 0x10, R0 ;  /* 0x000000100d0d7824 */ /* 0x008fe400078e0200 */
[----:B------:R-:W-:Y:S02]  /*00a0*/  IMAD.MOV.U32 R0, RZ, RZ, RZ ;  /* 0x000000ffff007224 */ /* 0x000fe400078e00ff */
[C---:B------:R-:W-:Y:S01]  /*00b0*/  VIADD R5, R13.reuse, 0x10 ;  /* 0x000000100d057836 */ /* 0x040fe20000000000 */
[C---:B------:R-:W-:Y:S01]  /*00c0*/  ISETP.GE.AND P0, PT, R13.reuse, 0x10, PT ;  /* 0x000000100d00780c */ /* 0x040fe20003f06270 */
[----:B--2---:R-:W-:-:S04]  /*00d0*/  IMAD.WIDE R2, R13, 0x4, R6 ;  /* 0x000000040d027825 */ /* 0x004fc800078e0206 */
[----:B------:R-:W-:-:S08]  /*00e0*/  IMAD.WIDE R4, R5, 0x4, R6 ;  /* 0x0000000405047825 */ /* 0x000fd000078e0206 */
[----:B------:R-:W2:Y:S04]  /*00f0*/  @!P0 LDG.E R0, desc[UR4][R2.64] ;  /* 0x0000000402008981 */ /* 0x000ea8000c1e1900 */
[----:B------:R4:W2:Y:S01]  /*0100*/  @!P0 LDG.E R15, desc[UR4][R4.64] ;  /* 0x00000004040f8981 */ /* 0x0008a2000c1e1900 */
[----:B------:R-:W-:-:S04]  /*0110*/  VIADD R9, R13, 0x20 ;  /* 0x000000200d097836 */ /* 0x000fc80000000000 */
[----:B------:R-:W-:Y:S02]  /*0120*/  IMAD.WIDE R6, R9, 0x4, R6 ;  /* 0x0000000409067825 */ /* 0x000fe400078e0206 */
[----:B------:R-:W1:Y:S03]  /*0130*/  LDC.64 R8, c[0x0][0x218] ;  /* 0x00008600ff087b82 */ /* 0x000e660000000a00 */
[----:B------:R-:W3:Y:S01]  /*0140*/  @!P0 LDG.E R12, desc[UR4][R6.64] ;  /* 0x00000004060c8981 */ /* 0x000ee2000c1e1900 */
[----:B----4-:R-:W-:-:S04]  /*0150*/  IMAD.WIDE R4, R13, 0x8, R10 ;  /* 0x000000080d047825 */ /* 0x010fc800078e020a */
[----:B-1----:R-:W-:Y:S01]  /*0160*/  IMAD.WIDE R2, R13, 0x4, R8 ;  /* 0x000000040d027825 */ /* 0x002fe200078e0208 */
[----:B--2---:R-:W-:-:S04]  /*0170*/  FSETP.GT.AND P0, PT, R0, R15, PT ;  /* 0x0000000f0000720b */ /* 0x004fc80003f04000 */
[----:B------:R-:W-:-:S04]  /*0180*/  FSETP.NAN.OR P0, PT, R0, R0, P0 ;  /* 0x000000000000720b */ /* 0x000fc80000708400 */
[CC--:B------:R-:W-:Y:S02]  /*0190*/  FSETP.EQ.OR P1, PT, R0.reuse, R15.reuse, P0 ;  /* 0x0000000f0000720b */ /* 0x0c0fe40000722400 */
[CC--:B------:R-:W-:Y:S02]  /*01a0*/  FSEL R17, R0.reuse, R15.reuse, P0 ;  /* 0x0000000f00117208 */ /* 0x0c0fe40000000000 */
[----:B------:R-:W-:Y:S02]  /*01b0*/  FSEL R15, R0, R15, P1 ;  /* 0x0000000f000f7208 */ /* 0x000fe40000800000 */
[----:B---3--:R-:W-:Y:S02]  /*01c0*/  FSETP.GT.AND P3, PT, R17, R12, PT ;  /* 0x0000000c1100720b */ /* 0x008fe40003f64000 */
[----:B------:R-:W-:Y:S02]  /*01d0*/  SEL R19, RZ, 0x1, P1 ;  /* 0x00000001ff137807 */ /* 0x000fe40000800000 */
[----:B------:R-:W-:-:S02]  /*01e0*/  FSETP.NAN.AND P2, PT, R15, R15, PT ;  /* 0x0000000f0f00720b */ /* 0x000fc40003f48000 */
[----:B------:R-:W-:Y:S02]  /*01f0*/  LOP3.LUT P0, RZ, R14, 0x10, RZ, 0xc0, !PT ;  /* 0x000000100eff7812 */ /* 0x000fe4000780c0ff */
[-C--:B------:R-:W-:Y:S02]  /*0200*/  FSETP.NAN.AND P1, PT, R12, R12.reuse, PT ;  /* 0x0000000c0c00720b */ /* 0x080fe40003f28000 */
[----:B------:R-:W-:Y:S02]  /*0210*/  SEL R6, R19, 0x2, P2 ;  /* 0x0000000213067807 */ /* 0x000fe40001000000 */
[----:B------:R-:W-:Y:S02]  /*0220*/  ISETP.LT.AND P0, PT, R13, 0x10, !P0 ;  /* 0x000000100d00780c */ /* 0x000fe40004701270 */
[----:B------:R-:W-:Y:S02]  /*0230*/  FSETP.NEU.AND P5, PT, R15, R12, PT ;  /* 0x0000000c0f00720b */ /* 0x000fe40003fad000 */
[----:B------:R-:W-:-:S02]  /*0240*/  SEL R6, R6, 0x2, P1 ;  /* 0x0000000206067807 */ /* 0x000fc40000800000 */
[----:B------:R-:W-:Y:S02]  /*0250*/  FSETP.NAN.AND P4, PT, R17, R17, PT ;  /* 0x000000111100720b */ /* 0x000fe40003f88000 */
[----:B------:R-:W-:Y:S02]  /*0260*/  SEL R6, R19, R6, !P5 ;  /* 0x0000000613067207 */ /* 0x000fe40006800000 */
[-C--:B------:R-:W-:Y:S02]  /*0270*/  @!P3 SEL R17, R17, R12.reuse, P4 ;  /* 0x0000000c1111b207 */ /* 0x080fe40002000000 */
[----:B------:R-:W-:Y:S02]  /*0280*/  FSETP.GT.AND P3, PT, R15, R12, PT ;  /* 0x0000000c0f00720b */ /* 0x000fe40003f64000 */
[----:B------:R-:W-:Y:S01]  /*0290*/  @P2 SEL R6, R6, R19, P1 ;  /* 0x0000001306062207 */ /* 0x000fe20000800000 */
[----:B------:R1:W-:Y:S03]  /*02a0*/  @P0 STG.E desc[UR4][R2.64], R17 ;  /* 0x0000001102000986 */ /* 0x0003e6000c101904 */
[----:B------:R-:W-:Y:S01]  /*02b0*/  SEL R6, R19, R6, P3 ;  /* 0x0000000613067207 */ /* 0x000fe20001800000 */
[----:B------:R-:W-:Y:S06]  /*02c0*/  @!P0 EXIT ;  /* 0x000000000000894d */ /* 0x000fec0003800000 */
[----:B------:R-:W-:-:S05]  /*02d0*/  IMAD.MOV.U32 R7, RZ, RZ, RZ ;  /* 0x000000ffff077224 */ /* 0x000fca00078e00ff */
[----:B------:R-:W-:Y:S01]  /*02e0*/  STG.E.64 desc[UR4][R4.64], R6 ;  /* 0x0000000604007986 */ /* 0x000fe2000c101b04 */
[----:B------:R-:W-:Y:S05]  /*02f0*/  EXIT ;  /* 0x000000000000794d */ /* 0x000fea0003800000 */
.L_x_0:
[----:B------:R-:W-:-:S00]  /*0300*/  BRA `(.L_x_0) ;  /* 0xfffffffc00fc7947 */ /* 0x000fc0000383ffff */
[----:B------:R-:W-:-:S00]  /*0310*/  NOP ;  /* 0x0000000000007918 */ /* 0x000fc00000000000 */
        /* <DEDUP_REMOVED lines=14> */
.L_x_1:


//--------------------- .nv.constant0.triton_poi_fused_max_2 --------------------------
	.section	.nv.constant0.triton_poi_fused_max_2,"a",@progbits
	.sectionflags	@""
	.align	4
.nv.constant0.triton_poi_fused_max_2:
	.zero		556
